//
// Generated by NVIDIA NVVM Compiler
//
// Compiler Build ID: CL-36424714
// Cuda compilation tools, release 13.0, V13.0.88
// Based on NVVM 20.0.0
//

.version 9.0
.target sm_100
.address_size 64

	// .globl	_Z10AddVectorsPKfS0_Pfi

.visible .entry _Z10AddVectorsPKfS0_Pfi(
	.param .u64 .ptr .align 1 _Z10AddVectorsPKfS0_Pfi_param_0,
	.param .u64 .ptr .align 1 _Z10AddVectorsPKfS0_Pfi_param_1,
	.param .u64 .ptr .align 1 _Z10AddVectorsPKfS0_Pfi_param_2,
	.param .u32 _Z10AddVectorsPKfS0_Pfi_param_3
)
{
	.reg .pred 	%p<3>;
	.reg .b32 	%r<12>;
	.reg .b32 	%f<4>;
	.reg .b64 	%rd<11>;

	ld.param.u64 	%rd4, [_Z10AddVectorsPKfS0_Pfi_param_0];
	ld.param.u64 	%rd5, [_Z10AddVectorsPKfS0_Pfi_param_1];
	ld.param.u64 	%rd6, [_Z10AddVectorsPKfS0_Pfi_param_2];
	ld.param.u32 	%r7, [_Z10AddVectorsPKfS0_Pfi_param_3];
	mov.u32 	%r8, %ctaid.x;
	mov.u32 	%r1, %ntid.x;
	mov.u32 	%r9, %tid.x;
	mad.lo.s32 	%r11, %r8, %r1, %r9;
	setp.lt.s32 	%p1, %r7, 1;
	@%p1 bra 	$L__BB0_3;
	mov.u32 	%r10, %nctaid.x;
	mul.lo.s32 	%r3, %r1, %r10;
	add.s32 	%r4, %r7, %r11;
	cvta.to.global.u64 	%rd1, %rd4;
	cvta.to.global.u64 	%rd2, %rd5;
	cvta.to.global.u64 	%rd3, %rd6;
$L__BB0_2:
	mul.wide.s32 	%rd7, %r11, 4;
	add.s64 	%rd8, %rd1, %rd7;
	ld.global.f32 	%f1, [%rd8];
	add.s64 	%rd9, %rd2, %rd7;
	ld.global.f32 	%f2, [%rd9];
	add.f32 	%f3, %f1, %f2;
	add.s64 	%rd10, %rd3, %rd7;
	st.global.f32 	[%rd10], %f3;
	add.s32 	%r11, %r11, %r3;
	setp.lt.s32 	%p2, %r11, %r4;
	@%p2 bra 	$L__BB0_2;
$L__BB0_3:
	ret;

}


// ===== COMPILED SASS (sm_100) =====

	.target	sm_100

	.elftype	@"ET_EXEC"


//--------------------- .note.nv.tkinfo           --------------------------
	.section	.note.nv.tkinfo,"",@"SHT_NOTE"
	.sectionflags	@"SHF_NOTE_NV_TKINFO"
	.tkinfo
        /*0018*/ 	.word	0x00000002
        /*0030*/ 	.string	""
        /*0030*/ 	.string	"ptxas"
        /*0030*/ 	.string	"Cuda compilation tools, release 13.0, V13.0.88"
        /*0030*/ 	.string	"Build cuda_13.0.r13.0/compiler.36424714_0"
        /*0030*/ 	.string	"-arch sm_100 -m 64 "



//--------------------- .note.nv.cuinfo           --------------------------
	.section	.note.nv.cuinfo,"",@"SHT_NOTE"
	.sectionflags	@"SHF_NOTE_NV_CUINFO"
        /*0018*/ 	.short	0x0002
        /*001a*/ 	.short	0x0064
        /*001c*/ 	.short	0x0082
	.zero		2


//--------------------- .nv.info                  --------------------------
	.section	.nv.info,"",@"SHT_CUDA_INFO"
	.align	4


	//----- nvinfo : EIATTR_REGCOUNT
	.align		4
        /*0000*/ 	.byte	0x04, 0x2f
        /*0002*/ 	.short	(.L_1 - .L_0)
	.align		4
.L_0:
        /*0004*/ 	.word	index@(_Z10AddVectorsPKfS0_Pfi)
        /*0008*/ 	.word	0x00000016


	//----- nvinfo : EIATTR_FRAME_SIZE
	.align		4
.L_1:
        /*000c*/ 	.byte	0x04, 0x11
        /*000e*/ 	.short	(.L_3 - .L_2)
	.align		4
.L_2:
        /*0010*/ 	.word	index@(_Z10AddVectorsPKfS0_Pfi)
        /*0014*/ 	.word	0x00000000


	//----- nvinfo : EIATTR_MIN_STACK_SIZE
	.align		4
.L_3:
        /*0018*/ 	.byte	0x04, 0x12
        /*001a*/ 	.short	(.L_5 - .L_4)
	.align		4
.L_4:
        /*001c*/ 	.word	index@(_Z10AddVectorsPKfS0_Pfi)
        /*0020*/ 	.word	0x00000000
.L_5:


//--------------------- .nv.compat                --------------------------
	.section	.nv.compat,"",@"SHT_CUDA_COMPAT_INFO"
	.align	4
        /*0000*/ 	.byte	0x02, 0x09, 0x00, 0x00, 0x02, 0x02, 0x01, 0x00, 0x02, 0x05, 0x05, 0x00, 0x03, 0x07, 0x01, 0x01
        /*0010*/ 	.byte	0x02, 0x03, 0x00, 0x00, 0x02, 0x06, 0x01, 0x00, 0x04, 0x0b, 0x08, 0x00, 0x09, 0x00, 0x00, 0x00
        /*0020*/ 	.byte	0x00, 0x00, 0x00, 0x00


//--------------------- .nv.info._Z10AddVectorsPKfS0_Pfi --------------------------
	.section	.nv.info._Z10AddVectorsPKfS0_Pfi,"",@"SHT_CUDA_INFO"
	.sectionflags	@""
	.align	4


	//----- nvinfo : EIATTR_CUDA_API_VERSION
	.align		4
        /*0000*/ 	.byte	0x04, 0x37
        /*0002*/ 	.short	(.L_7 - .L_6)
.L_6:
        /*0004*/ 	.word	0x00000082


	//----- nvinfo : EIATTR_KPARAM_INFO
	.align		4
.L_7:
        /*0008*/ 	.byte	0x04, 0x17
        /*000a*/ 	.short	(.L_9 - .L_8)
.L_8:
        /*000c*/ 	.word	0x00000000
        /*0010*/ 	.short	0x0003
        /*0012*/ 	.short	0x0018
        /*0014*/ 	.byte	0x00, 0xf0, 0x11, 0x00


	//----- nvinfo : EIATTR_KPARAM_INFO
	.align		4
.L_9:
        /*0018*/ 	.byte	0x04, 0x17
        /*001a*/ 	.short	(.L_11 - .L_10)
.L_10:
        /*001c*/ 	.word	0x00000000
        /*0020*/ 	.short	0x0002
        /*0022*/ 	.short	0x0010
        /*0024*/ 	.byte	0x00, 0xf5, 0x21, 0x00


	//----- nvinfo : EIATTR_KPARAM_INFO
	.align		4
.L_11:
        /*0028*/ 	.byte	0x04, 0x17
        /*002a*/ 	.short	(.L_13 - .L_12)
.L_12:
        /*002c*/ 	.word	0x00000000
        /*0030*/ 	.short	0x0001
        /*0032*/ 	.short	0x0008
        /*0034*/ 	.byte	0x00, 0xf5, 0x21, 0x00


	//----- nvinfo : EIATTR_KPARAM_INFO
	.align		4
.L_13:
        /*0038*/ 	.byte	0x04, 0x17
        /*003a*/ 	.short	(.L_15 - .L_14)
.L_14:
        /*003c*/ 	.word	0x00000000
        /*0040*/ 	.short	0x0000
        /*0042*/ 	.short	0x0000
        /*0044*/ 	.byte	0x00, 0xf5, 0x21, 0x00


	//----- nvinfo : EIATTR_SPARSE_MMA_MASK
	.align		4
.L_15:
        /*0048*/ 	.byte	0x03, 0x50
        /*004a*/ 	.short	0x0000


	//----- nvinfo : EIATTR_MAXREG_COUNT
	.align		4
        /*004c*/ 	.byte	0x03, 0x1b
        /*004e*/ 	.short	0x00ff


	//----- nvinfo : EIATTR_MERCURY_ISA_VERSION
	.align		4
        /*0050*/ 	.byte	0x03, 0x5f
        /*0052*/ 	.short	0x0101


	//----- nvinfo : EIATTR_VRC_CTA_INIT_COUNT
	.align		4
        /*0054*/ 	.byte	0x02, 0x4a
	.zero		1
	.zero		1


	//----- nvinfo : EIATTR_EXIT_INSTR_OFFSETS
	.align		4
        /*0058*/ 	.byte	0x04, 0x1c
        /*005a*/ 	.short	(.L_17 - .L_16)


	//   ....[0]....
.L_16:
        /*005c*/ 	.word	0x00000060


	//   ....[1]....
        /*0060*/ 	.word	0x00000190


	//----- nvinfo : EIATTR_CRS_STACK_SIZE
	.align		4
.L_17:
        /*0064*/ 	.byte	0x04, 0x1e
        /*0066*/ 	.short	(.L_19 - .L_18)
.L_18:
        /*0068*/ 	.word	0x00000000


	//----- nvinfo : EIATTR_CBANK_PARAM_SIZE
	.align		4
.L_19:
        /*006c*/ 	.byte	0x03, 0x19
        /*006e*/ 	.short	0x001c


	//----- nvinfo : EIATTR_PARAM_CBANK
	.align		4
        /*0070*/ 	.byte	0x04, 0x0a
        /*0072*/ 	.short	(.L_21 - .L_20)
	.align		4
.L_20:
        /*0074*/ 	.word	index@(.nv.constant0._Z10AddVectorsPKfS0_Pfi)
        /*0078*/ 	.short	0x0380
        /*007a*/ 	.short	0x001c


	//----- nvinfo : EIATTR_SW_WAR
	.align		4
.L_21:
        /*007c*/ 	.byte	0x04, 0x36
        /*007e*/ 	.short	(.L_23 - .L_22)
.L_22:
        /*0080*/ 	.word	0x00000008
.L_23:


//--------------------- .nv.callgraph             --------------------------
	.section	.nv.callgraph,"",@"SHT_CUDA_CALLGRAPH"
	.align	4
	.sectionentsize	8
	.align		4
        /*0000*/ 	.word	0x00000000
	.align		4
        /*0004*/ 	.word	0xffffffff
	.align		4
        /*0008*/ 	.word	0x00000000
	.align		4
        /*000c*/ 	.word	0xfffffffe
	.align		4
        /*0010*/ 	.word	0x00000000
	.align		4
        /*0014*/ 	.word	0xfffffffd
	.align		4
        /*0018*/ 	.word	0x00000000
	.align		4
        /*001c*/ 	.word	0xfffffffc


//--------------------- .text._Z10AddVectorsPKfS0_Pfi --------------------------
	.section	.text._Z10AddVectorsPKfS0_Pfi,"ax",@progbits
	.align	128
        .global         _Z10AddVectorsPKfS0_Pfi
        .type           _Z10AddVectorsPKfS0_Pfi,@function
        .size           _Z10AddVectorsPKfS0_Pfi,(.L_x_2 - _Z10AddVectorsPKfS0_Pfi)
        .other          _Z10AddVectorsPKfS0_Pfi,@"STO_CUDA_ENTRY STV_DEFAULT"
_Z10AddVectorsPKfS0_Pfi:
.text._Z10AddVectorsPKfS0_Pfi:
[----:B------:R-:W-:Y:S08]  /*0000*/  LDC R1, c[0x0][0x37c] ;  /* 0x0000df00ff017b82 */ /* 0x000ff00000000800 */
[----:B------:R-:W0:Y:S01]  /*0010*/  LDC R9, c[0x0][0x398] ;  /* 0x0000e600ff097b82 */ /* 0x000e220000000800 */
[----:B------:R-:W1:Y:S07]  /*0020*/  S2R R0, SR_TID.X ;  /* 0x0000000000007919 */ /* 0x000e6e0000002100 */
[----:B------:R-:W2:Y:S08]  /*0030*/  LDC R15, c[0x0][0x360] ;  /* 0x0000d800ff0f7b82 */ /* 0x000eb00000000800 */
[----:B------:R-:W3:Y:S01]  /*0040*/  S2UR UR4, SR_CTAID.X ;  /* 0x00000000000479c3 */ /* 0x000ee20000002500 */
[----:B0-----:R-:W-:-:S13]  /*0050*/  ISETP.GE.AND P0, PT, R9, 0x1, PT ;  /* 0x000000010900780c */ /* 0x001fda0003f06270 */
[----:B-123--:R-:W-:Y:S05]  /*0060*/  @!P0 EXIT ;  /* 0x000000000000894d */ /* 0x00efea0003800000 */
[----:B------:R-:W0:Y:S01]  /*0070*/  LDC.64 R2, c[0x0][0x390] ;  /* 0x0000e400ff027b82 */ /* 0x000e220000000a00 */
[----:B------:R-:W1:Y:S01]  /*0080*/  LDCU UR5, c[0x0][0x370] ;  /* 0x00006e00ff0577ac */ /* 0x000e620008000800 */
[C---:B------:R-:W-:Y:S01]  /*0090*/  IMAD R0, R15.reuse, UR4, R0 ;  /* 0x000000040f007c24 */ /* 0x040fe2000f8e0200 */
[----:B------:R-:W2:Y:S04]  /*00a0*/  LDCU.64 UR6, c[0x0][0x358] ;  /* 0x00006b00ff0677ac */ /* 0x000ea80008000a00 */
[----:B------:R-:W-:Y:S01]  /*00b0*/  IADD3 R19, PT, PT, R0, R9, RZ ;  /* 0x0000000900137210 */ /* 0x000fe20007ffe0ff */
[----:B------:R-:W3:Y:S08]  /*00c0*/  LDC.64 R4, c[0x0][0x380] ;  /* 0x0000e000ff047b82 */ /* 0x000ef00000000a00 */
[----:B------:R-:W4:Y:S01]  /*00d0*/  LDC.64 R6, c[0x0][0x388] ;  /* 0x0000e200ff067b82 */ /* 0x000f220000000a00 */
[----:B-1----:R-:W-:-:S07]  /*00e0*/  IMAD R15, R15, UR5, RZ ;  /* 0x000000050f0f7c24 */ /* 0x002fce000f8e02ff */
.L_x_0:
[----:B---3--:R-:W-:-:S04]  /*00f0*/  IMAD.WIDE R8, R0, 0x4, R4 ;  /* 0x0000000400087825 */ /* 0x008fc800078e0204 */
[C---:B----4-:R-:W-:Y:S02]  /*0100*/  IMAD.WIDE R10, R0.reuse, 0x4, R6 ;  /* 0x00000004000a7825 */ /* 0x050fe400078e0206 */
[----:B--2---:R-:W2:Y:S04]  /*0110*/  LDG.E R8, desc[UR6][R8.64] ;  /* 0x0000000608087981 */ /* 0x004ea8000c1e1900 */
[----:B------:R-:W2:Y:S01]  /*0120*/  LDG.E R11, desc[UR6][R10.64] ;  /* 0x000000060a0b7981 */ /* 0x000ea2000c1e1900 */
[----:B01----:R-:W-:Y:S01]  /*0130*/  IMAD.WIDE R12, R0, 0x4, R2 ;  /* 0x00000004000c7825 */ /* 0x003fe200078e0202 */
[----:B------:R-:W-:-:S04]  /*0140*/  IADD3 R0, PT, PT, R15, R0, RZ ;  /* 0x000000000f007210 */ /* 0x000fc80007ffe0ff */
[----:B------:R-:W-:Y:S01]  /*0150*/  ISETP.GE.AND P0, PT, R0, R19, PT ;  /* 0x000000130000720c */ /* 0x000fe20003f06270 */
[----:B--2---:R-:W-:-:S05]  /*0160*/  FADD R17, R8, R11 ;  /* 0x0000000b08117221 */ /* 0x004fca0000000000 */
[----:B------:R1:W-:Y:S07]  /*0170*/  STG.E desc[UR6][R12.64], R17 ;  /* 0x000000110c007986 */ /* 0x0003ee000c101906 */
[----:B------:R-:W-:Y:S05]  /*0180*/  @!P0 BRA `(.L_x_0) ;  /* 0xfffffffc00d88947 */ /* 0x000fea000383ffff */
[----:B------:R-:W-:Y:S05]  /*0190*/  EXIT ;  /* 0x000000000000794d */ /* 0x000fea0003800000 */
.L_x_1:
[----:B------:R-:W-:-:S00]  /*01a0*/  BRA `(.L_x_1) ;  /* 0xfffffffc00fc7947 */ /* 0x000fc0000383ffff */
[----:B------:R-:W-:-:S00]  /*01b0*/  NOP ;  /* 0x0000000000007918 */ /* 0x000fc00000000000 */
        /* <DEDUP_REMOVED lines=12> */
.L_x_2:


//--------------------- .nv.shared.reserved.0     --------------------------
	.section	.nv.shared.reserved.0,"aw",@nobits
	.weak		__nv_reservedSMEM_offset_0_alias
	.size		__nv_reservedSMEM_offset_0_alias, 0, 64
	.other		__nv_reservedSMEM_offset_0_alias,@"STO_CUDA_RESERVED_SHARED STV_DEFAULT"
__nv_reservedSMEM_offset_0_alias:
	.zero		0
	.zero		64


//--------------------- .nv.constant0._Z10AddVectorsPKfS0_Pfi --------------------------
	.section	.nv.constant0._Z10AddVectorsPKfS0_Pfi,"a",@progbits
	.sectionflags	@""
	.align	4
.nv.constant0._Z10AddVectorsPKfS0_Pfi:
	.zero		924


//--------------------- SYMBOLS --------------------------

	.type		.nv.reservedSmem.offset0,@object
	.size		.nv.reservedSmem.offset0,0x4
